//
// Generated by NVIDIA NVVM Compiler
//
// Compiler Build ID: CL-36424714
// Cuda compilation tools, release 13.0, V13.0.88
// Based on NVVM 20.0.0
//

.version 9.0
.target sm_100
.address_size 64

	// .globl	_leaky_relu

.visible .entry _leaky_relu(
	.param .u32 _leaky_relu_param_0,
	.param .u32 _leaky_relu_param_1,
	.param .u32 _leaky_relu_param_2,
	.param .u32 _leaky_relu_param_3,
	.param .u32 _leaky_relu_param_4
)
{


	ret;

}
	// .globl	_batch_norm
.visible .entry _batch_norm()
{


	ret;

}
	// .globl	_conv2d
.visible .entry _conv2d()
{


	ret;

}
	// .globl	_max_pool2d
.visible .entry _max_pool2d()
{


	ret;

}
	// .globl	_pad
.visible .entry _pad()
{


	ret;

}


// ===== COMPILED SASS (sm_100) =====

	.target	sm_100

	.elftype	@"ET_EXEC"


//--------------------- .note.nv.tkinfo           --------------------------
	.section	.note.nv.tkinfo,"",@"SHT_NOTE"
	.sectionflags	@"SHF_NOTE_NV_TKINFO"
	.tkinfo
        /*0018*/ 	.word	0x00000002
        /*0030*/ 	.string	""
        /*0030*/ 	.string	"ptxas"
        /*0030*/ 	.string	"Cuda compilation tools, release 13.0, V13.0.88"
        /*0030*/ 	.string	"Build cuda_13.0.r13.0/compiler.36424714_0"
        /*0030*/ 	.string	"-arch sm_100 -m 64 "



//--------------------- .note.nv.cuinfo           --------------------------
	.section	.note.nv.cuinfo,"",@"SHT_NOTE"
	.sectionflags	@"SHF_NOTE_NV_CUINFO"
        /*0018*/ 	.short	0x0002
        /*001a*/ 	.short	0x0064
        /*001c*/ 	.short	0x0082
	.zero		2


//--------------------- .nv.info                  --------------------------
	.section	.nv.info,"",@"SHT_CUDA_INFO"
	.align	4


	//----- nvinfo : EIATTR_REGCOUNT
	.align		4
        /*0000*/ 	.byte	0x04, 0x2f
        /*0002*/ 	.short	(.L_1 - .L_0)
	.align		4
.L_0:
        /*0004*/ 	.word	index@(_leaky_relu)
        /*0008*/ 	.word	0x00000004


	//----- nvinfo : EIATTR_FRAME_SIZE
	.align		4
.L_1:
        /*000c*/ 	.byte	0x04, 0x11
        /*000e*/ 	.short	(.L_3 - .L_2)
	.align		4
.L_2:
        /*0010*/ 	.word	index@(_leaky_relu)
        /*0014*/ 	.word	0x00000000


	//----- nvinfo : EIATTR_REGCOUNT
	.align		4
.L_3:
        /*0018*/ 	.byte	0x04, 0x2f
        /*001a*/ 	.short	(.L_5 - .L_4)
	.align		4
.L_4:
        /*001c*/ 	.word	index@(_batch_norm)
        /*0020*/ 	.word	0x00000004


	//----- nvinfo : EIATTR_FRAME_SIZE
	.align		4
.L_5:
        /*0024*/ 	.byte	0x04, 0x11
        /*0026*/ 	.short	(.L_7 - .L_6)
	.align		4
.L_6:
        /*0028*/ 	.word	index@(_batch_norm)
        /*002c*/ 	.word	0x00000000


	//----- nvinfo : EIATTR_REGCOUNT
	.align		4
.L_7:
        /*0030*/ 	.byte	0x04, 0x2f
        /*0032*/ 	.short	(.L_9 - .L_8)
	.align		4
.L_8:
        /*0034*/ 	.word	index@(_conv2d)
        /*0038*/ 	.word	0x00000004


	//----- nvinfo : EIATTR_FRAME_SIZE
	.align		4
.L_9:
        /*003c*/ 	.byte	0x04, 0x11
        /*003e*/ 	.short	(.L_11 - .L_10)
	.align		4
.L_10:
        /*0040*/ 	.word	index@(_conv2d)
        /*0044*/ 	.word	0x00000000


	//----- nvinfo : EIATTR_REGCOUNT
	.align		4
.L_11:
        /*0048*/ 	.byte	0x04, 0x2f
        /*004a*/ 	.short	(.L_13 - .L_12)
	.align		4
.L_12:
        /*004c*/ 	.word	index@(_max_pool2d)
        /*0050*/ 	.word	0x00000004


	//----- nvinfo : EIATTR_FRAME_SIZE
	.align		4
.L_13:
        /*0054*/ 	.byte	0x04, 0x11
        /*0056*/ 	.short	(.L_15 - .L_14)
	.align		4
.L_14:
        /*0058*/ 	.word	index@(_max_pool2d)
        /*005c*/ 	.word	0x00000000


	//----- nvinfo : EIATTR_REGCOUNT
	.align		4
.L_15:
        /*0060*/ 	.byte	0x04, 0x2f
        /*0062*/ 	.short	(.L_17 - .L_16)
	.align		4
.L_16:
        /*0064*/ 	.word	index@(_pad)
        /*0068*/ 	.word	0x00000004


	//----- nvinfo : EIATTR_FRAME_SIZE
	.align		4
.L_17:
        /*006c*/ 	.byte	0x04, 0x11
        /*006e*/ 	.short	(.L_19 - .L_18)
	.align		4
.L_18:
        /*0070*/ 	.word	index@(_pad)
        /*0074*/ 	.word	0x00000000


	//----- nvinfo : EIATTR_MIN_STACK_SIZE
	.align		4
.L_19:
        /*0078*/ 	.byte	0x04, 0x12
        /*007a*/ 	.short	(.L_21 - .L_20)
	.align		4
.L_20:
        /*007c*/ 	.word	index@(_pad)
        /*0080*/ 	.word	0x00000000


	//----- nvinfo : EIATTR_MIN_STACK_SIZE
	.align		4
.L_21:
        /*0084*/ 	.byte	0x04, 0x12
        /*0086*/ 	.short	(.L_23 - .L_22)
	.align		4
.L_22:
        /*0088*/ 	.word	index@(_max_pool2d)
        /*008c*/ 	.word	0x00000000


	//----- nvinfo : EIATTR_MIN_STACK_SIZE
	.align		4
.L_23:
        /*0090*/ 	.byte	0x04, 0x12
        /*0092*/ 	.short	(.L_25 - .L_24)
	.align		4
.L_24:
        /*0094*/ 	.word	index@(_conv2d)
        /*0098*/ 	.word	0x00000000


	//----- nvinfo : EIATTR_MIN_STACK_SIZE
	.align		4
.L_25:
        /*009c*/ 	.byte	0x04, 0x12
        /*009e*/ 	.short	(.L_27 - .L_26)
	.align		4
.L_26:
        /*00a0*/ 	.word	index@(_batch_norm)
        /*00a4*/ 	.word	0x00000000


	//----- nvinfo : EIATTR_MIN_STACK_SIZE
	.align		4
.L_27:
        /*00a8*/ 	.byte	0x04, 0x12
        /*00aa*/ 	.short	(.L_29 - .L_28)
	.align		4
.L_28:
        /*00ac*/ 	.word	index@(_leaky_relu)
        /*00b0*/ 	.word	0x00000000
.L_29:


//--------------------- .nv.compat                --------------------------
	.section	.nv.compat,"",@"SHT_CUDA_COMPAT_INFO"
	.align	4
        /*0000*/ 	.byte	0x02, 0x09, 0x00, 0x00, 0x02, 0x02, 0x01, 0x00, 0x02, 0x05, 0x05, 0x00, 0x03, 0x07, 0x01, 0x01
        /*0010*/ 	.byte	0x02, 0x03, 0x00, 0x00, 0x02, 0x06, 0x01, 0x00, 0x04, 0x0b, 0x08, 0x00, 0x09, 0x00, 0x00, 0x00
        /*0020*/ 	.byte	0x00, 0x00, 0x00, 0x00


//--------------------- .nv.info._pad             --------------------------
	.section	.nv.info._pad,"",@"SHT_CUDA_INFO"
	.sectionflags	@""
	.align	4


	//----- nvinfo : EIATTR_CUDA_API_VERSION
	.align		4
        /*0000*/ 	.byte	0x04, 0x37
        /*0002*/ 	.short	(.L_31 - .L_30)
.L_30:
        /*0004*/ 	.word	0x00000082


	//----- nvinfo : EIATTR_SPARSE_MMA_MASK
	.align		4
.L_31:
        /*0008*/ 	.byte	0x03, 0x50
        /*000a*/ 	.short	0x0000


	//----- nvinfo : EIATTR_MAXREG_COUNT
	.align		4
        /*000c*/ 	.byte	0x03, 0x1b
        /*000e*/ 	.short	0x00ff


	//----- nvinfo : EIATTR_MERCURY_ISA_VERSION
	.align		4
        /*0010*/ 	.byte	0x03, 0x5f
        /*0012*/ 	.short	0x0101


	//----- nvinfo : EIATTR_VRC_CTA_INIT_COUNT
	.align		4
        /*0014*/ 	.byte	0x02, 0x4a
	.zero		1
	.zero		1


	//----- nvinfo : EIATTR_EXIT_INSTR_OFFSETS
	.align		4
        /*0018*/ 	.byte	0x04, 0x1c
        /*001a*/ 	.short	(.L_33 - .L_32)


	//   ....[0]....
.L_32:
        /*001c*/ 	.word	0x00000010


	//----- nvinfo : EIATTR_SW_WAR
	.align		4
.L_33:
        /*0020*/ 	.byte	0x04, 0x36
        /*0022*/ 	.short	(.L_35 - .L_34)
.L_34:
        /*0024*/ 	.word	0x00000008
.L_35:


//--------------------- .nv.info._max_pool2d      --------------------------
	.section	.nv.info._max_pool2d,"",@"SHT_CUDA_INFO"
	.sectionflags	@""
	.align	4


	//----- nvinfo : EIATTR_CUDA_API_VERSION
	.align		4
        /*0000*/ 	.byte	0x04, 0x37
        /*0002*/ 	.short	(.L_37 - .L_36)
.L_36:
        /*0004*/ 	.word	0x00000082


	//----- nvinfo : EIATTR_SPARSE_MMA_MASK
	.align		4
.L_37:
        /*0008*/ 	.byte	0x03, 0x50
        /*000a*/ 	.short	0x0000


	//----- nvinfo : EIATTR_MAXREG_COUNT
	.align		4
        /*000c*/ 	.byte	0x03, 0x1b
        /*000e*/ 	.short	0x00ff


	//----- nvinfo : EIATTR_MERCURY_ISA_VERSION
	.align		4
        /*0010*/ 	.byte	0x03, 0x5f
        /*0012*/ 	.short	0x0101


	//----- nvinfo : EIATTR_VRC_CTA_INIT_COUNT
	.align		4
        /*0014*/ 	.byte	0x02, 0x4a
	.zero		1
	.zero		1


	//----- nvinfo : EIATTR_EXIT_INSTR_OFFSETS
	.align		4
        /*0018*/ 	.byte	0x04, 0x1c
        /*001a*/ 	.short	(.L_39 - .L_38)


	//   ....[0]....
.L_38:
        /*001c*/ 	.word	0x00000010


	//----- nvinfo : EIATTR_SW_WAR
	.align		4
.L_39:
        /*0020*/ 	.byte	0x04, 0x36
        /*0022*/ 	.short	(.L_41 - .L_40)
.L_40:
        /*0024*/ 	.word	0x00000008
.L_41:


//--------------------- .nv.info._conv2d          --------------------------
	.section	.nv.info._conv2d,"",@"SHT_CUDA_INFO"
	.sectionflags	@""
	.align	4


	//----- nvinfo : EIATTR_CUDA_API_VERSION
	.align		4
        /*0000*/ 	.byte	0x04, 0x37
        /*0002*/ 	.short	(.L_43 - .L_42)
.L_42:
        /*0004*/ 	.word	0x00000082


	//----- nvinfo : EIATTR_SPARSE_MMA_MASK
	.align		4
.L_43:
        /*0008*/ 	.byte	0x03, 0x50
        /*000a*/ 	.short	0x0000


	//----- nvinfo : EIATTR_MAXREG_COUNT
	.align		4
        /*000c*/ 	.byte	0x03, 0x1b
        /*000e*/ 	.short	0x00ff


	//----- nvinfo : EIATTR_MERCURY_ISA_VERSION
	.align		4
        /*0010*/ 	.byte	0x03, 0x5f
        /*0012*/ 	.short	0x0101


	//----- nvinfo : EIATTR_VRC_CTA_INIT_COUNT
	.align		4
        /*0014*/ 	.byte	0x02, 0x4a
	.zero		1
	.zero		1


	//----- nvinfo : EIATTR_EXIT_INSTR_OFFSETS
	.align		4
        /*0018*/ 	.byte	0x04, 0x1c
        /*001a*/ 	.short	(.L_45 - .L_44)


	//   ....[0]....
.L_44:
        /*001c*/ 	.word	0x00000010


	//----- nvinfo : EIATTR_SW_WAR
	.align		4
.L_45:
        /*0020*/ 	.byte	0x04, 0x36
        /*0022*/ 	.short	(.L_47 - .L_46)
.L_46:
        /*0024*/ 	.word	0x00000008
.L_47:


//--------------------- .nv.info._batch_norm      --------------------------
	.section	.nv.info._batch_norm,"",@"SHT_CUDA_INFO"
	.sectionflags	@""
	.align	4


	//----- nvinfo : EIATTR_CUDA_API_VERSION
	.align		4
        /*0000*/ 	.byte	0x04, 0x37
        /*0002*/ 	.short	(.L_49 - .L_48)
.L_48:
        /*0004*/ 	.word	0x00000082


	//----- nvinfo : EIATTR_SPARSE_MMA_MASK
	.align		4
.L_49:
        /*0008*/ 	.byte	0x03, 0x50
        /*000a*/ 	.short	0x0000


	//----- nvinfo : EIATTR_MAXREG_COUNT
	.align		4
        /*000c*/ 	.byte	0x03, 0x1b
        /*000e*/ 	.short	0x00ff


	//----- nvinfo : EIATTR_MERCURY_ISA_VERSION
	.align		4
        /*0010*/ 	.byte	0x03, 0x5f
        /*0012*/ 	.short	0x0101


	//----- nvinfo : EIATTR_VRC_CTA_INIT_COUNT
	.align		4
        /*0014*/ 	.byte	0x02, 0x4a
	.zero		1
	.zero		1


	//----- nvinfo : EIATTR_EXIT_INSTR_OFFSETS
	.align		4
        /*0018*/ 	.byte	0x04, 0x1c
        /*001a*/ 	.short	(.L_51 - .L_50)


	//   ....[0]....
.L_50:
        /*001c*/ 	.word	0x00000010


	//----- nvinfo : EIATTR_SW_WAR
	.align		4
.L_51:
        /*0020*/ 	.byte	0x04, 0x36
        /*0022*/ 	.short	(.L_53 - .L_52)
.L_52:
        /*0024*/ 	.word	0x00000008
.L_53:


//--------------------- .nv.info._leaky_relu      --------------------------
	.section	.nv.info._leaky_relu,"",@"SHT_CUDA_INFO"
	.sectionflags	@""
	.align	4


	//----- nvinfo : EIATTR_CUDA_API_VERSION
	.align		4
        /*0000*/ 	.byte	0x04, 0x37
        /*0002*/ 	.short	(.L_55 - .L_54)
.L_54:
        /*0004*/ 	.word	0x00000082


	//----- nvinfo : EIATTR_KPARAM_INFO
	.align		4
.L_55:
        /*0008*/ 	.byte	0x04, 0x17
        /*000a*/ 	.short	(.L_57 - .L_56)
.L_56:
        /*000c*/ 	.word	0x00000000
        /*0010*/ 	.short	0x0004
        /*0012*/ 	.short	0x0010
        /*0014*/ 	.byte	0x00, 0xf0, 0x11, 0x00


	//----- nvinfo : EIATTR_KPARAM_INFO
	.align		4
.L_57:
        /*0018*/ 	.byte	0x04, 0x17
        /*001a*/ 	.short	(.L_59 - .L_58)
.L_58:
        /*001c*/ 	.word	0x00000000
        /*0020*/ 	.short	0x0003
        /*0022*/ 	.short	0x000c
        /*0024*/ 	.byte	0x00, 0xf0, 0x11, 0x00


	//----- nvinfo : EIATTR_KPARAM_INFO
	.align		4
.L_59:
        /*0028*/ 	.byte	0x04, 0x17
        /*002a*/ 	.short	(.L_61 - .L_60)
.L_60:
        /*002c*/ 	.word	0x00000000
        /*0030*/ 	.short	0x0002
        /*0032*/ 	.short	0x0008
        /*0034*/ 	.byte	0x00, 0xf0, 0x11, 0x00


	//----- nvinfo : EIATTR_KPARAM_INFO
	.align		4
.L_61:
        /*0038*/ 	.byte	0x04, 0x17
        /*003a*/ 	.short	(.L_63 - .L_62)
.L_62:
        /*003c*/ 	.word	0x00000000
        /*0040*/ 	.short	0x0001
        /*0042*/ 	.short	0x0004
        /*0044*/ 	.byte	0x00, 0xf0, 0x11, 0x00


	//----- nvinfo : EIATTR_KPARAM_INFO
	.align		4
.L_63:
        /*0048*/ 	.byte	0x04, 0x17
        /*004a*/ 	.short	(.L_65 - .L_64)
.L_64:
        /*004c*/ 	.word	0x00000000
        /*0050*/ 	.short	0x0000
        /*0052*/ 	.short	0x0000
        /*0054*/ 	.byte	0x00, 0xf0, 0x11, 0x00


	//----- nvinfo : EIATTR_SPARSE_MMA_MASK
	.align		4
.L_65:
        /*0058*/ 	.byte	0x03, 0x50
        /*005a*/ 	.short	0x0000


	//----- nvinfo : EIATTR_MAXREG_COUNT
	.align		4
        /*005c*/ 	.byte	0x03, 0x1b
        /*005e*/ 	.short	0x00ff


	//----- nvinfo : EIATTR_MERCURY_ISA_VERSION
	.align		4
        /*0060*/ 	.byte	0x03, 0x5f
        /*0062*/ 	.short	0x0101


	//----- nvinfo : EIATTR_VRC_CTA_INIT_COUNT
	.align		4
        /*0064*/ 	.byte	0x02, 0x4a
	.zero		1
	.zero		1


	//----- nvinfo : EIATTR_EXIT_INSTR_OFFSETS
	.align		4
        /*0068*/ 	.byte	0x04, 0x1c
        /*006a*/ 	.short	(.L_67 - .L_66)


	//   ....[0]....
.L_66:
        /*006c*/ 	.word	0x00000010


	//----- nvinfo : EIATTR_CBANK_PARAM_SIZE
	.align		4
.L_67:
        /*0070*/ 	.byte	0x03, 0x19
        /*0072*/ 	.short	0x0014


	//----- nvinfo : EIATTR_PARAM_CBANK
	.align		4
        /*0074*/ 	.byte	0x04, 0x0a
        /*0076*/ 	.short	(.L_69 - .L_68)
	.align		4
.L_68:
        /*0078*/ 	.word	index@(.nv.constant0._leaky_relu)
        /*007c*/ 	.short	0x0380
        /*007e*/ 	.short	0x0014


	//----- nvinfo : EIATTR_SW_WAR
	.align		4
.L_69:
        /*0080*/ 	.byte	0x04, 0x36
        /*0082*/ 	.short	(.L_71 - .L_70)
.L_70:
        /*0084*/ 	.word	0x00000008
.L_71:


//--------------------- .nv.callgraph             --------------------------
	.section	.nv.callgraph,"",@"SHT_CUDA_CALLGRAPH"
	.align	4
	.sectionentsize	8
	.align		4
        /*0000*/ 	.word	0x00000000
	.align		4
        /*0004*/ 	.word	0xffffffff
	.align		4
        /*0008*/ 	.word	0x00000000
	.align		4
        /*000c*/ 	.word	0xfffffffe
	.align		4
        /*0010*/ 	.word	0x00000000
	.align		4
        /*0014*/ 	.word	0xfffffffd
	.align		4
        /*0018*/ 	.word	0x00000000
	.align		4
        /*001c*/ 	.word	0xfffffffc


//--------------------- .text._pad                --------------------------
	.section	.text._pad,"ax",@progbits
	.align	128
        .global         _pad
        .type           _pad,@function
        .size           _pad,(.L_x_5 - _pad)
        .other          _pad,@"STO_CUDA_ENTRY STV_DEFAULT"
_pad:
.text._pad:
[----:B------:R-:W-:Y:S01]  /*0000*/  LDC R1, c[0x0][0x37c] ;  /* 0x0000df00ff017b82 */ /* 0x000fe20000000800 */
[----:B------:R-:W-:Y:S05]  /*0010*/  EXIT ;  /* 0x000000000000794d */ /* 0x000fea0003800000 */
.L_x_0:
[----:B------:R-:W-:-:S00]  /*0020*/  BRA `(.L_x_0) ;  /* 0xfffffffc00fc7947 */ /* 0x000fc0000383ffff */
[----:B------:R-:W-:-:S00]  /*0030*/  NOP ;  /* 0x0000000000007918 */ /* 0x000fc00000000000 */
        /* <DEDUP_REMOVED lines=12> */
.L_x_5:


//--------------------- .text._max_pool2d         --------------------------
	.section	.text._max_pool2d,"ax",@progbits
	.align	128
        .global         _max_pool2d
        .type           _max_pool2d,@function
        .size           _max_pool2d,(.L_x_6 - _max_pool2d)
        .other          _max_pool2d,@"STO_CUDA_ENTRY STV_DEFAULT"
_max_pool2d:
.text._max_pool2d:
[----:B------:R-:W-:Y:S01]  /*0000*/  LDC R1, c[0x0][0x37c] ;  /* 0x0000df00ff017b82 */ /* 0x000fe20000000800 */
[----:B------:R-:W-:Y:S05]  /*0010*/  EXIT ;  /* 0x000000000000794d */ /* 0x000fea0003800000 */
.L_x_1:
        /* <DEDUP_REMOVED lines=14> */
.L_x_6:


//--------------------- .text._conv2d             --------------------------
	.section	.text._conv2d,"ax",@progbits
	.align	128
        .global         _conv2d
        .type           _conv2d,@function
        .size           _conv2d,(.L_x_7 - _conv2d)
        .other          _conv2d,@"STO_CUDA_ENTRY STV_DEFAULT"
_conv2d:
.text._conv2d:
[----:B------:R-:W-:Y:S01]  /*0000*/  LDC R1, c[0x0][0x37c] ;  /* 0x0000df00ff017b82 */ /* 0x000fe20000000800 */
[----:B------:R-:W-:Y:S05]  /*0010*/  EXIT ;  /* 0x000000000000794d */ /* 0x000fea0003800000 */
.L_x_2:
        /* <DEDUP_REMOVED lines=14> */
.L_x_7:


//--------------------- .text._batch_norm         --------------------------
	.section	.text._batch_norm,"ax",@progbits
	.align	128
        .global         _batch_norm
        .type           _batch_norm,@function
        .size           _batch_norm,(.L_x_8 - _batch_norm)
        .other          _batch_norm,@"STO_CUDA_ENTRY STV_DEFAULT"
_batch_norm:
.text._batch_norm:
[----:B------:R-:W-:Y:S01]  /*0000*/  LDC R1, c[0x0][0x37c] ;  /* 0x0000df00ff017b82 */ /* 0x000fe20000000800 */
[----:B------:R-:W-:Y:S05]  /*0010*/  EXIT ;  /* 0x000000000000794d */ /* 0x000fea0003800000 */
.L_x_3:
        /* <DEDUP_REMOVED lines=14> */
.L_x_8:


//--------------------- .text._leaky_relu         --------------------------
	.section	.text._leaky_relu,"ax",@progbits
	.align	128
        .global         _leaky_relu
        .type           _leaky_relu,@function
        .size           _leaky_relu,(.L_x_9 - _leaky_relu)
        .other          _leaky_relu,@"STO_CUDA_ENTRY STV_DEFAULT"
_leaky_relu:
.text._leaky_relu:
[----:B------:R-:W-:Y:S01]  /*0000*/  LDC R1, c[0x0][0x37c] ;  /* 0x0000df00ff017b82 */ /* 0x000fe20000000800 */
[----:B------:R-:W-:Y:S05]  /*0010*/  EXIT ;  /* 0x000000000000794d */ /* 0x000fea0003800000 */
.L_x_4:
        /* <DEDUP_REMOVED lines=14> */
.L_x_9:


//--------------------- .nv.shared.reserved.0     --------------------------
	.section	.nv.shared.reserved.0,"aw",@nobits
	.weak		__nv_reservedSMEM_offset_0_alias
	.size		__nv_reservedSMEM_offset_0_alias, 0, 64
	.other		__nv_reservedSMEM_offset_0_alias,@"STO_CUDA_RESERVED_SHARED STV_DEFAULT"
__nv_reservedSMEM_offset_0_alias:
	.zero		0
	.zero		64


//--------------------- .nv.constant0._pad        --------------------------
	.section	.nv.constant0._pad,"a",@progbits
	.sectionflags	@""
	.align	4
.nv.constant0._pad:
	.zero		896


//--------------------- .nv.constant0._max_pool2d --------------------------
	.section	.nv.constant0._max_pool2d,"a",@progbits
	.sectionflags	@""
	.align	4
.nv.constant0._max_pool2d:
	.zero		896


//--------------------- .nv.constant0._conv2d     --------------------------
	.section	.nv.constant0._conv2d,"a",@progbits
	.sectionflags	@""
	.align	4
.nv.constant0._conv2d:
	.zero		896


//--------------------- .nv.constant0._batch_norm --------------------------
	.section	.nv.constant0._batch_norm,"a",@progbits
	.sectionflags	@""
	.align	4
.nv.constant0._batch_norm:
	.zero		896


//--------------------- .nv.constant0._leaky_relu --------------------------
	.section	.nv.constant0._leaky_relu,"a",@progbits
	.sectionflags	@""
	.align	4
.nv.constant0._leaky_relu:
	.zero		916


//--------------------- SYMBOLS --------------------------

	.type		.nv.reservedSmem.offset0,@object
	.size		.nv.reservedSmem.offset0,0x4
